//
// Generated by NVIDIA NVVM Compiler
//
// Compiler Build ID: CL-36424714
// Cuda compilation tools, release 13.0, V13.0.88
// Based on NVVM 20.0.0
//

.version 9.0
.target sm_100
.address_size 64

	// .globl	_Z14addVectorsIntoPfS_S_i

.visible .entry _Z14addVectorsIntoPfS_S_i(
	.param .u64 .ptr .align 1 _Z14addVectorsIntoPfS_S_i_param_0,
	.param .u64 .ptr .align 1 _Z14addVectorsIntoPfS_S_i_param_1,
	.param .u64 .ptr .align 1 _Z14addVectorsIntoPfS_S_i_param_2,
	.param .u32 _Z14addVectorsIntoPfS_S_i_param_3
)
{
	.reg .pred 	%p<7>;
	.reg .b32 	%r<31>;
	.reg .b32 	%f<16>;
	.reg .b64 	%rd<25>;

	ld.param.u64 	%rd4, [_Z14addVectorsIntoPfS_S_i_param_0];
	ld.param.u64 	%rd5, [_Z14addVectorsIntoPfS_S_i_param_1];
	ld.param.u64 	%rd6, [_Z14addVectorsIntoPfS_S_i_param_2];
	ld.param.u32 	%r12, [_Z14addVectorsIntoPfS_S_i_param_3];
	cvta.to.global.u64 	%rd1, %rd4;
	cvta.to.global.u64 	%rd2, %rd6;
	cvta.to.global.u64 	%rd3, %rd5;
	mov.u32 	%r13, %tid.x;
	mov.u32 	%r14, %ntid.x;
	mov.u32 	%r15, %ctaid.x;
	mad.lo.s32 	%r29, %r14, %r15, %r13;
	mov.u32 	%r16, %nctaid.x;
	mul.lo.s32 	%r2, %r16, %r14;
	setp.ge.s32 	%p1, %r29, %r12;
	@%p1 bra 	$L__BB0_7;
	add.s32 	%r17, %r29, %r2;
	max.s32 	%r18, %r12, %r17;
	setp.lt.s32 	%p2, %r17, %r12;
	selp.u32 	%r19, 1, 0, %p2;
	add.s32 	%r20, %r17, %r19;
	sub.s32 	%r21, %r18, %r20;
	div.u32 	%r22, %r21, %r2;
	add.s32 	%r3, %r22, %r19;
	and.b32  	%r23, %r3, 3;
	setp.eq.s32 	%p3, %r23, 3;
	@%p3 bra 	$L__BB0_4;
	add.s32 	%r24, %r3, 1;
	and.b32  	%r25, %r24, 3;
	neg.s32 	%r27, %r25;
$L__BB0_3:
	.pragma "nounroll";
	mul.wide.s32 	%rd7, %r29, 4;
	add.s64 	%rd8, %rd1, %rd7;
	add.s64 	%rd9, %rd2, %rd7;
	add.s64 	%rd10, %rd3, %rd7;
	ld.global.f32 	%f1, [%rd10];
	ld.global.f32 	%f2, [%rd9];
	add.f32 	%f3, %f1, %f2;
	st.global.f32 	[%rd8], %f3;
	add.s32 	%r29, %r29, %r2;
	add.s32 	%r27, %r27, 1;
	setp.ne.s32 	%p4, %r27, 0;
	@%p4 bra 	$L__BB0_3;
$L__BB0_4:
	setp.lt.u32 	%p5, %r3, 3;
	@%p5 bra 	$L__BB0_7;
	mul.wide.s32 	%rd15, %r2, 4;
	shl.b32 	%r26, %r2, 2;
$L__BB0_6:
	mul.wide.s32 	%rd11, %r29, 4;
	add.s64 	%rd12, %rd3, %rd11;
	ld.global.f32 	%f4, [%rd12];
	add.s64 	%rd13, %rd2, %rd11;
	ld.global.f32 	%f5, [%rd13];
	add.f32 	%f6, %f4, %f5;
	add.s64 	%rd14, %rd1, %rd11;
	st.global.f32 	[%rd14], %f6;
	add.s64 	%rd16, %rd12, %rd15;
	ld.global.f32 	%f7, [%rd16];
	add.s64 	%rd17, %rd13, %rd15;
	ld.global.f32 	%f8, [%rd17];
	add.f32 	%f9, %f7, %f8;
	add.s64 	%rd18, %rd14, %rd15;
	st.global.f32 	[%rd18], %f9;
	add.s64 	%rd19, %rd16, %rd15;
	ld.global.f32 	%f10, [%rd19];
	add.s64 	%rd20, %rd17, %rd15;
	ld.global.f32 	%f11, [%rd20];
	add.f32 	%f12, %f10, %f11;
	add.s64 	%rd21, %rd18, %rd15;
	st.global.f32 	[%rd21], %f12;
	add.s64 	%rd22, %rd19, %rd15;
	ld.global.f32 	%f13, [%rd22];
	add.s64 	%rd23, %rd20, %rd15;
	ld.global.f32 	%f14, [%rd23];
	add.f32 	%f15, %f13, %f14;
	add.s64 	%rd24, %rd21, %rd15;
	st.global.f32 	[%rd24], %f15;
	add.s32 	%r29, %r26, %r29;
	setp.lt.s32 	%p6, %r29, %r12;
	@%p6 bra 	$L__BB0_6;
$L__BB0_7:
	ret;

}


// ===== COMPILED SASS (sm_100) =====

	.target	sm_100

	.elftype	@"ET_EXEC"


//--------------------- .note.nv.tkinfo           --------------------------
	.section	.note.nv.tkinfo,"",@"SHT_NOTE"
	.sectionflags	@"SHF_NOTE_NV_TKINFO"
	.tkinfo
        /*0018*/ 	.word	0x00000002
        /*0030*/ 	.string	""
        /*0030*/ 	.string	"ptxas"
        /*0030*/ 	.string	"Cuda compilation tools, release 13.0, V13.0.88"
        /*0030*/ 	.string	"Build cuda_13.0.r13.0/compiler.36424714_0"
        /*0030*/ 	.string	"-arch sm_100 -m 64 "



//--------------------- .note.nv.cuinfo           --------------------------
	.section	.note.nv.cuinfo,"",@"SHT_NOTE"
	.sectionflags	@"SHF_NOTE_NV_CUINFO"
        /*0018*/ 	.short	0x0002
        /*001a*/ 	.short	0x0064
        /*001c*/ 	.short	0x0082
	.zero		2


//--------------------- .nv.info                  --------------------------
	.section	.nv.info,"",@"SHT_CUDA_INFO"
	.align	4


	//----- nvinfo : EIATTR_REGCOUNT
	.align		4
        /*0000*/ 	.byte	0x04, 0x2f
        /*0002*/ 	.short	(.L_1 - .L_0)
	.align		4
.L_0:
        /*0004*/ 	.word	index@(_Z14addVectorsIntoPfS_S_i)
        /*0008*/ 	.word	0x0000001a


	//----- nvinfo : EIATTR_FRAME_SIZE
	.align		4
.L_1:
        /*000c*/ 	.byte	0x04, 0x11
        /*000e*/ 	.short	(.L_3 - .L_2)
	.align		4
.L_2:
        /*0010*/ 	.word	index@(_Z14addVectorsIntoPfS_S_i)
        /*0014*/ 	.word	0x00000000


	//----- nvinfo : EIATTR_MIN_STACK_SIZE
	.align		4
.L_3:
        /*0018*/ 	.byte	0x04, 0x12
        /*001a*/ 	.short	(.L_5 - .L_4)
	.align		4
.L_4:
        /*001c*/ 	.word	index@(_Z14addVectorsIntoPfS_S_i)
        /*0020*/ 	.word	0x00000000
.L_5:


//--------------------- .nv.compat                --------------------------
	.section	.nv.compat,"",@"SHT_CUDA_COMPAT_INFO"
	.align	4
        /*0000*/ 	.byte	0x02, 0x09, 0x00, 0x00, 0x02, 0x02, 0x01, 0x00, 0x02, 0x05, 0x05, 0x00, 0x03, 0x07, 0x01, 0x01
        /*0010*/ 	.byte	0x02, 0x03, 0x00, 0x00, 0x02, 0x06, 0x01, 0x00, 0x04, 0x0b, 0x08, 0x00, 0x09, 0x00, 0x00, 0x00
        /*0020*/ 	.byte	0x00, 0x00, 0x00, 0x00


//--------------------- .nv.info._Z14addVectorsIntoPfS_S_i --------------------------
	.section	.nv.info._Z14addVectorsIntoPfS_S_i,"",@"SHT_CUDA_INFO"
	.sectionflags	@""
	.align	4


	//----- nvinfo : EIATTR_CUDA_API_VERSION
	.align		4
        /*0000*/ 	.byte	0x04, 0x37
        /*0002*/ 	.short	(.L_7 - .L_6)
.L_6:
        /*0004*/ 	.word	0x00000082


	//----- nvinfo : EIATTR_KPARAM_INFO
	.align		4
.L_7:
        /*0008*/ 	.byte	0x04, 0x17
        /*000a*/ 	.short	(.L_9 - .L_8)
.L_8:
        /*000c*/ 	.word	0x00000000
        /*0010*/ 	.short	0x0003
        /*0012*/ 	.short	0x0018
        /*0014*/ 	.byte	0x00, 0xf0, 0x11, 0x00


	//----- nvinfo : EIATTR_KPARAM_INFO
	.align		4
.L_9:
        /*0018*/ 	.byte	0x04, 0x17
        /*001a*/ 	.short	(.L_11 - .L_10)
.L_10:
        /*001c*/ 	.word	0x00000000
        /*0020*/ 	.short	0x0002
        /*0022*/ 	.short	0x0010
        /*0024*/ 	.byte	0x00, 0xf5, 0x21, 0x00


	//----- nvinfo : EIATTR_KPARAM_INFO
	.align		4
.L_11:
        /*0028*/ 	.byte	0x04, 0x17
        /*002a*/ 	.short	(.L_13 - .L_12)
.L_12:
        /*002c*/ 	.word	0x00000000
        /*0030*/ 	.short	0x0001
        /*0032*/ 	.short	0x0008
        /*0034*/ 	.byte	0x00, 0xf5, 0x21, 0x00


	//----- nvinfo : EIATTR_KPARAM_INFO
	.align		4
.L_13:
        /*0038*/ 	.byte	0x04, 0x17
        /*003a*/ 	.short	(.L_15 - .L_14)
.L_14:
        /*003c*/ 	.word	0x00000000
        /*0040*/ 	.short	0x0000
        /*0042*/ 	.short	0x0000
        /*0044*/ 	.byte	0x00, 0xf5, 0x21, 0x00


	//----- nvinfo : EIATTR_SPARSE_MMA_MASK
	.align		4
.L_15:
        /*0048*/ 	.byte	0x03, 0x50
        /*004a*/ 	.short	0x0000


	//----- nvinfo : EIATTR_MAXREG_COUNT
	.align		4
        /*004c*/ 	.byte	0x03, 0x1b
        /*004e*/ 	.short	0x00ff


	//----- nvinfo : EIATTR_MERCURY_ISA_VERSION
	.align		4
        /*0050*/ 	.byte	0x03, 0x5f
        /*0052*/ 	.short	0x0101


	//----- nvinfo : EIATTR_VRC_CTA_INIT_COUNT
	.align		4
        /*0054*/ 	.byte	0x02, 0x4a
	.zero		1
	.zero		1


	//----- nvinfo : EIATTR_EXIT_INSTR_OFFSETS
	.align		4
        /*0058*/ 	.byte	0x04, 0x1c
        /*005a*/ 	.short	(.L_17 - .L_16)


	//   ....[0]....
.L_16:
        /*005c*/ 	.word	0x00000090


	//   ....[1]....
        /*0060*/ 	.word	0x000003a0


	//   ....[2]....
        /*0064*/ 	.word	0x000005d0


	//----- nvinfo : EIATTR_CRS_STACK_SIZE
	.align		4
.L_17:
        /*0068*/ 	.byte	0x04, 0x1e
        /*006a*/ 	.short	(.L_19 - .L_18)
.L_18:
        /*006c*/ 	.word	0x00000000


	//----- nvinfo : EIATTR_CBANK_PARAM_SIZE
	.align		4
.L_19:
        /*0070*/ 	.byte	0x03, 0x19
        /*0072*/ 	.short	0x001c


	//----- nvinfo : EIATTR_PARAM_CBANK
	.align		4
        /*0074*/ 	.byte	0x04, 0x0a
        /*0076*/ 	.short	(.L_21 - .L_20)
	.align		4
.L_20:
        /*0078*/ 	.word	index@(.nv.constant0._Z14addVectorsIntoPfS_S_i)
        /*007c*/ 	.short	0x0380
        /*007e*/ 	.short	0x001c


	//----- nvinfo : EIATTR_SW_WAR
	.align		4
.L_21:
        /*0080*/ 	.byte	0x04, 0x36
        /*0082*/ 	.short	(.L_23 - .L_22)
.L_22:
        /*0084*/ 	.word	0x00000008
.L_23:


//--------------------- .nv.callgraph             --------------------------
	.section	.nv.callgraph,"",@"SHT_CUDA_CALLGRAPH"
	.align	4
	.sectionentsize	8
	.align		4
        /*0000*/ 	.word	0x00000000
	.align		4
        /*0004*/ 	.word	0xffffffff
	.align		4
        /*0008*/ 	.word	0x00000000
	.align		4
        /*000c*/ 	.word	0xfffffffe
	.align		4
        /*0010*/ 	.word	0x00000000
	.align		4
        /*0014*/ 	.word	0xfffffffd
	.align		4
        /*0018*/ 	.word	0x00000000
	.align		4
        /*001c*/ 	.word	0xfffffffc


//--------------------- .text._Z14addVectorsIntoPfS_S_i --------------------------
	.section	.text._Z14addVectorsIntoPfS_S_i,"ax",@progbits
	.align	128
        .global         _Z14addVectorsIntoPfS_S_i
        .type           _Z14addVectorsIntoPfS_S_i,@function
        .size           _Z14addVectorsIntoPfS_S_i,(.L_x_5 - _Z14addVectorsIntoPfS_S_i)
        .other          _Z14addVectorsIntoPfS_S_i,@"STO_CUDA_ENTRY STV_DEFAULT"
_Z14addVectorsIntoPfS_S_i:
.text._Z14addVectorsIntoPfS_S_i:
[----:B------:R-:W-:Y:S01]  /*0000*/  LDC R1, c[0x0][0x37c] ;  /* 0x0000df00ff017b82 */ /* 0x000fe20000000800 */
[----:B------:R-:W0:Y:S01]  /*0010*/  S2R R3, SR_TID.X ;  /* 0x0000000000037919 */ /* 0x000e220000002100 */
[----:B------:R-:W0:Y:S06]  /*0020*/  LDCU UR4, c[0x0][0x360] ;  /* 0x00006c00ff0477ac */ /* 0x000e2c0008000800 */
[----:B------:R-:W1:Y:S01]  /*0030*/  LDC R2, c[0x0][0x370] ;  /* 0x0000dc00ff027b82 */ /* 0x000e620000000800 */
[----:B------:R-:W0:Y:S01]  /*0040*/  S2R R0, SR_CTAID.X ;  /* 0x0000000000007919 */ /* 0x000e220000002500 */
[----:B------:R-:W2:Y:S01]  /*0050*/  LDCU UR6, c[0x0][0x398] ;  /* 0x00007300ff0677ac */ /* 0x000ea20008000800 */
[----:B0-----:R-:W-:-:S02]  /*0060*/  IMAD R3, R0, UR4, R3 ;  /* 0x0000000400037c24 */ /* 0x001fc4000f8e0203 */
[----:B-1----:R-:W-:-:S03]  /*0070*/  IMAD R0, R2, UR4, RZ ;  /* 0x0000000402007c24 */ /* 0x002fc6000f8e02ff */
[----:B--2---:R-:W-:-:S13]  /*0080*/  ISETP.GE.AND P0, PT, R3, UR6, PT ;  /* 0x0000000603007c0c */ /* 0x004fda000bf06270 */
[----:B------:R-:W-:Y:S05]  /*0090*/  @P0 EXIT ;  /* 0x000000000000094d */ /* 0x000fea0003800000 */
[----:B------:R-:W0:Y:S01]  /*00a0*/  I2F.U32.RP R8, R0 ;  /* 0x0000000000087306 */ /* 0x000e220000209000 */
[----:B------:R-:W-:Y:S01]  /*00b0*/  IADD3 R2, PT, PT, R0, R3, RZ ;  /* 0x0000000300027210 */ /* 0x000fe20007ffe0ff */
[----:B------:R-:W1:Y:S01]  /*00c0*/  LDCU.64 UR4, c[0x0][0x358] ;  /* 0x00006b00ff0477ac */ /* 0x000e620008000a00 */
[----:B------:R-:W-:Y:S01]  /*00d0*/  IADD3 R9, PT, PT, RZ, -R0, RZ ;  /* 0x80000000ff097210 */ /* 0x000fe20007ffe0ff */
[----:B------:R-:W-:Y:S01]  /*00e0*/  BSSY.RECONVERGENT B0, `(.L_x_0) ;  /* 0x000002b000007945 */ /* 0x000fe20003800200 */
[C---:B------:R-:W-:Y:S02]  /*00f0*/  ISETP.GE.AND P0, PT, R2.reuse, UR6, PT ;  /* 0x0000000602007c0c */ /* 0x040fe4000bf06270 */
[----:B------:R-:W-:Y:S02]  /*0100*/  VIMNMX R7, PT, PT, R2, UR6, !PT ;  /* 0x0000000602077c48 */ /* 0x000fe4000ffe0100 */
[----:B------:R-:W-:Y:S02]  /*0110*/  SEL R6, RZ, 0x1, P0 ;  /* 0x00000001ff067807 */ /* 0x000fe40000000000 */
[----:B------:R-:W-:-:S02]  /*0120*/  ISETP.NE.U32.AND P2, PT, R0, RZ, PT ;  /* 0x000000ff0000720c */ /* 0x000fc40003f45070 */
[----:B------:R-:W-:Y:S01]  /*0130*/  IADD3 R7, PT, PT, R7, -R2, -R6 ;  /* 0x8000000207077210 */ /* 0x000fe20007ffe806 */
[----:B0-----:R-:W0:Y:S02]  /*0140*/  MUFU.RCP R8, R8 ;  /* 0x0000000800087308 */ /* 0x001e240000001000 */
[----:B0-----:R-:W-:-:S06]  /*0150*/  IADD3 R4, PT, PT, R8, 0xffffffe, RZ ;  /* 0x0ffffffe08047810 */ /* 0x001fcc0007ffe0ff */
[----:B------:R0:W2:Y:S02]  /*0160*/  F2I.FTZ.U32.TRUNC.NTZ R5, R4 ;  /* 0x0000000400057305 */ /* 0x0000a4000021f000 */
[----:B0-----:R-:W-:Y:S02]  /*0170*/  HFMA2 R4, -RZ, RZ, 0, 0 ;  /* 0x00000000ff047431 */ /* 0x001fe400000001ff */
[----:B--2---:R-:W-:-:S04]  /*0180*/  IMAD R9, R9, R5, RZ ;  /* 0x0000000509097224 */ /* 0x004fc800078e02ff */
[----:B------:R-:W-:-:S06]  /*0190*/  IMAD.HI.U32 R8, R5, R9, R4 ;  /* 0x0000000905087227 */ /* 0x000fcc00078e0004 */
[----:B------:R-:W-:-:S05]  /*01a0*/  IMAD.HI.U32 R5, R8, R7, RZ ;  /* 0x0000000708057227 */ /* 0x000fca00078e00ff */
[----:B------:R-:W-:-:S05]  /*01b0*/  IADD3 R2, PT, PT, -R5, RZ, RZ ;  /* 0x000000ff05027210 */ /* 0x000fca0007ffe1ff */
[----:B------:R-:W-:-:S05]  /*01c0*/  IMAD R7, R0, R2, R7 ;  /* 0x0000000200077224 */ /* 0x000fca00078e0207 */
[----:B------:R-:W-:-:S13]  /*01d0*/  ISETP.GE.U32.AND P0, PT, R7, R0, PT ;  /* 0x000000000700720c */ /* 0x000fda0003f06070 */
[----:B------:R-:W-:Y:S02]  /*01e0*/  @P0 IADD3 R7, PT, PT, -R0, R7, RZ ;  /* 0x0000000700070210 */ /* 0x000fe40007ffe1ff */
[----:B------:R-:W-:Y:S02]  /*01f0*/  @P0 IADD3 R5, PT, PT, R5, 0x1, RZ ;  /* 0x0000000105050810 */ /* 0x000fe40007ffe0ff */
[----:B------:R-:W-:-:S13]  /*0200*/  ISETP.GE.U32.AND P1, PT, R7, R0, PT ;  /* 0x000000000700720c */ /* 0x000fda0003f26070 */
[----:B------:R-:W-:Y:S02]  /*0210*/  @P1 IADD3 R5, PT, PT, R5, 0x1, RZ ;  /* 0x0000000105051810 */ /* 0x000fe40007ffe0ff */
[----:B------:R-:W-:-:S04]  /*0220*/  @!P2 LOP3.LUT R5, RZ, R0, RZ, 0x33, !PT ;  /* 0x00000000ff05a212 */ /* 0x000fc800078e33ff */
[----:B------:R-:W-:-:S04]  /*0230*/  IADD3 R2, PT, PT, R6, R5, RZ ;  /* 0x0000000506027210 */ /* 0x000fc80007ffe0ff */
[C---:B------:R-:W-:Y:S02]  /*0240*/  LOP3.LUT R4, R2.reuse, 0x3, RZ, 0xc0, !PT ;  /* 0x0000000302047812 */ /* 0x040fe400078ec0ff */
[----:B------:R-:W-:Y:S02]  /*0250*/  ISETP.GE.U32.AND P1, PT, R2, 0x3, PT ;  /* 0x000000030200780c */ /* 0x000fe40003f26070 */
[----:B------:R-:W-:-:S13]  /*0260*/  ISETP.NE.AND P0, PT, R4, 0x3, PT ;  /* 0x000000030400780c */ /* 0x000fda0003f05270 */
[----:B-1----:R-:W-:Y:S05]  /*0270*/  @!P0 BRA `(.L_x_1) ;  /* 0x0000000000448947 */ /* 0x002fea0003800000 */
[----:B------:R-:W0:Y:S01]  /*0280*/  LDC.64 R4, c[0x0][0x390] ;  /* 0x0000e400ff047b82 */ /* 0x000e220000000a00 */
[----:B------:R-:W-:-:S04]  /*0290*/  IADD3 R2, PT, PT, R2, 0x1, RZ ;  /* 0x0000000102027810 */ /* 0x000fc80007ffe0ff */
[----:B------:R-:W-:-:S03]  /*02a0*/  LOP3.LUT R2, R2, 0x3, RZ, 0xc0, !PT ;  /* 0x0000000302027812 */ /* 0x000fc600078ec0ff */
[----:B------:R-:W1:Y:S01]  /*02b0*/  LDC.64 R6, c[0x0][0x380] ;  /* 0x0000e000ff067b82 */ /* 0x000e620000000a00 */
[----:B------:R-:W-:-:S07]  /*02c0*/  IADD3 R2, PT, PT, -R2, RZ, RZ ;  /* 0x000000ff02027210 */ /* 0x000fce0007ffe1ff */
[----:B------:R-:W2:Y:S02]  /*02d0*/  LDC.64 R8, c[0x0][0x388] ;  /* 0x0000e200ff087b82 */ /* 0x000ea40000000a00 */
.L_x_2:
[----:B0-----:R-:W-:-:S04]  /*02e0*/  IMAD.WIDE R12, R3, 0x4, R4 ;  /* 0x00000004030c7825 */ /* 0x001fc800078e0204 */
[C---:B--2---:R-:W-:Y:S02]  /*02f0*/  IMAD.WIDE R14, R3.reuse, 0x4, R8 ;  /* 0x00000004030e7825 */ /* 0x044fe400078e0208 */
[----:B------:R-:W2:Y:S04]  /*0300*/  LDG.E R13, desc[UR4][R12.64] ;  /* 0x000000040c0d7981 */ /* 0x000ea8000c1e1900 */
[----:B------:R-:W2:Y:S01]  /*0310*/  LDG.E R14, desc[UR4][R14.64] ;  /* 0x000000040e0e7981 */ /* 0x000ea2000c1e1900 */
[----:B-1-3--:R-:W-:Y:S01]  /*0320*/  IMAD.WIDE R10, R3, 0x4, R6 ;  /* 0x00000004030a7825 */ /* 0x00afe200078e0206 */
[----:B------:R-:W-:Y:S02]  /*0330*/  IADD3 R2, PT, PT, R2, 0x1, RZ ;  /* 0x0000000102027810 */ /* 0x000fe40007ffe0ff */
[----:B------:R-:W-:-:S02]  /*0340*/  IADD3 R3, PT, PT, R0, R3, RZ ;  /* 0x0000000300037210 */ /* 0x000fc40007ffe0ff */
[----:B------:R-:W-:Y:S01]  /*0350*/  ISETP.NE.AND P0, PT, R2, RZ, PT ;  /* 0x000000ff0200720c */ /* 0x000fe20003f05270 */
[----:B--2---:R-:W-:-:S05]  /*0360*/  FADD R17, R14, R13 ;  /* 0x0000000d0e117221 */ /* 0x004fca0000000000 */
[----:B------:R3:W-:Y:S07]  /*0370*/  STG.E desc[UR4][R10.64], R17 ;  /* 0x000000110a007986 */ /* 0x0007ee000c101904 */
[----:B------:R-:W-:Y:S05]  /*0380*/  @P0 BRA `(.L_x_2) ;  /* 0xfffffffc00d40947 */ /* 0x000fea000383ffff */
.L_x_1:
[----:B------:R-:W-:Y:S05]  /*0390*/  BSYNC.RECONVERGENT B0 ;  /* 0x0000000000007941 */ /* 0x000fea0003800200 */
.L_x_0:
[----:B------:R-:W-:Y:S05]  /*03a0*/  @!P1 EXIT ;  /* 0x000000000000994d */ /* 0x000fea0003800000 */
.L_x_3:
[----:B------:R-:W3:Y:S08]  /*03b0*/  LDC.64 R4, c[0x0][0x388] ;  /* 0x0000e200ff047b82 */ /* 0x000ef00000000a00 */
[----:B------:R-:W0:Y:S01]  /*03c0*/  LDC.64 R6, c[0x0][0x390] ;  /* 0x0000e400ff067b82 */ /* 0x000e220000000a00 */
[----:B---3--:R-:W-:-:S07]  /*03d0*/  IMAD.WIDE R10, R3, 0x4, R4 ;  /* 0x00000004030a7825 */ /* 0x008fce00078e0204 */
[----:B------:R-:W1:Y:S01]  /*03e0*/  LDC.64 R4, c[0x0][0x380] ;  /* 0x0000e000ff047b82 */ /* 0x000e620000000a00 */
[----:B--2---:R-:W2:Y:S01]  /*03f0*/  LDG.E R2, desc[UR4][R10.64] ;  /* 0x000000040a027981 */ /* 0x004ea2000c1e1900 */
[----:B0-----:R-:W-:-:S05]  /*0400*/  IMAD.WIDE R12, R3, 0x4, R6 ;  /* 0x00000004030c7825 */ /* 0x001fca00078e0206 */
[----:B------:R-:W2:Y:S01]  /*0410*/  LDG.E R7, desc[UR4][R12.64] ;  /* 0x000000040c077981 */ /* 0x000ea2000c1e1900 */
[----:B-1----:R-:W-:-:S04]  /*0420*/  IMAD.WIDE R16, R3, 0x4, R4 ;  /* 0x0000000403107825 */ /* 0x002fc800078e0204 */
[----:B------:R-:W-:-:S04]  /*0430*/  IMAD.WIDE R4, R0, 0x4, R10 ;  /* 0x0000000400047825 */ /* 0x000fc800078e020a */
[----:B--2---:R-:W-:Y:S01]  /*0440*/  FADD R19, R2, R7 ;  /* 0x0000000702137221 */ /* 0x004fe20000000000 */
[----:B------:R-:W-:-:S04]  /*0450*/  IMAD.WIDE R6, R0, 0x4, R12 ;  /* 0x0000000400067825 */ /* 0x000fc800078e020c */
[----:B------:R0:W-:Y:S04]  /*0460*/  STG.E desc[UR4][R16.64], R19 ;  /* 0x0000001310007986 */ /* 0x0001e8000c101904 */
[----:B------:R-:W2:Y:S04]  /*0470*/  LDG.E R2, desc[UR4][R4.64] ;  /* 0x0000000404027981 */ /* 0x000ea8000c1e1900 */
[----:B------:R-:W2:Y:S01]  /*0480*/  LDG.E R15, desc[UR4][R6.64] ;  /* 0x00000004060f7981 */ /* 0x000ea2000c1e1900 */
[----:B------:R-:W-:-:S04]  /*0490*/  IMAD.WIDE R8, R0, 0x4, R16 ;  /* 0x0000000400087825 */ /* 0x000fc800078e0210 */
[----:B------:R-:W-:-:S04]  /*04a0*/  IMAD.WIDE R10, R0, 0x4, R4 ;  /* 0x00000004000a7825 */ /* 0x000fc800078e0204 */
[----:B------:R-:W-:-:S04]  /*04b0*/  IMAD.WIDE R12, R0, 0x4, R6 ;  /* 0x00000004000c7825 */ /* 0x000fc800078e0206 */
[----:B--2---:R-:W-:-:S05]  /*04c0*/  FADD R21, R2, R15 ;  /* 0x0000000f02157221 */ /* 0x004fca0000000000 */
        /* <DEDUP_REMOVED lines=8> */
[----:B------:R-:W1:Y:S04]  /*0550*/  LDG.E R4, desc[UR4][R4.64] ;  /* 0x0000000404047981 */ /* 0x000e68000c1e1900 */
[----:B------:R-:W1:Y:S01]  /*0560*/  LDG.E R7, desc[UR4][R6.64] ;  /* 0x0000000406077981 */ /* 0x000e62000c1e1900 */
[C---:B0-----:R-:W-:Y:S01]  /*0570*/  IMAD.WIDE R16, R0.reuse, 0x4, R14 ;  /* 0x0000000400107825 */ /* 0x041fe200078e020e */
[----:B------:R-:W-:-:S04]  /*0580*/  LEA R3, R0, R3, 0x2 ;  /* 0x0000000300037211 */ /* 0x000fc800078e10ff */
[----:B------:R-:W-:Y:S01]  /*0590*/  ISETP.GE.AND P0, PT, R3, UR6, PT ;  /* 0x0000000603007c0c */ /* 0x000fe2000bf06270 */
[----:B-1----:R-:W-:-:S05]  /*05a0*/  FADD R9, R4, R7 ;  /* 0x0000000704097221 */ /* 0x002fca0000000000 */
[----:B------:R2:W-:Y:S07]  /*05b0*/  STG.E desc[UR4][R16.64], R9 ;  /* 0x0000000910007986 */ /* 0x0005ee000c101904 */
[----:B------:R-:W-:Y:S05]  /*05c0*/  @!P0 BRA `(.L_x_3) ;  /* 0xfffffffc00788947 */ /* 0x000fea000383ffff */
[----:B------:R-:W-:Y:S05]  /*05d0*/  EXIT ;  /* 0x000000000000794d */ /* 0x000fea0003800000 */
.L_x_4:
[----:B------:R-:W-:-:S00]  /*05e0*/  BRA `(.L_x_4) ;  /* 0xfffffffc00fc7947 */ /* 0x000fc0000383ffff */
[----:B------:R-:W-:-:S00]  /*05f0*/  NOP ;  /* 0x0000000000007918 */ /* 0x000fc00000000000 */
        /* <DEDUP_REMOVED lines=8> */
.L_x_5:


//--------------------- .nv.shared.reserved.0     --------------------------
	.section	.nv.shared.reserved.0,"aw",@nobits
	.weak		__nv_reservedSMEM_offset_0_alias
	.size		__nv_reservedSMEM_offset_0_alias, 0, 64
	.other		__nv_reservedSMEM_offset_0_alias,@"STO_CUDA_RESERVED_SHARED STV_DEFAULT"
__nv_reservedSMEM_offset_0_alias:
	.zero		0
	.zero		64


//--------------------- .nv.constant0._Z14addVectorsIntoPfS_S_i --------------------------
	.section	.nv.constant0._Z14addVectorsIntoPfS_S_i,"a",@progbits
	.sectionflags	@""
	.align	4
.nv.constant0._Z14addVectorsIntoPfS_S_i:
	.zero		924


//--------------------- SYMBOLS --------------------------

	.type		.nv.reservedSmem.offset0,@object
	.size		.nv.reservedSmem.offset0,0x4
